//
// Generated by NVIDIA NVVM Compiler
//
// Compiler Build ID: CL-36424714
// Cuda compilation tools, release 13.0, V13.0.88
// Based on NVVM 20.0.0
//

.version 9.0
.target sm_100
.address_size 64

	// .globl	_Z7mm_cudaPdS_S_i

.visible .entry _Z7mm_cudaPdS_S_i(
	.param .u64 .ptr .align 1 _Z7mm_cudaPdS_S_i_param_0,
	.param .u64 .ptr .align 1 _Z7mm_cudaPdS_S_i_param_1,
	.param .u64 .ptr .align 1 _Z7mm_cudaPdS_S_i_param_2,
	.param .u32 _Z7mm_cudaPdS_S_i_param_3
)
{
	.reg .pred 	%p<10>;
	.reg .b32 	%r<76>;
	.reg .b64 	%rd<55>;
	.reg .b64 	%fd<67>;

	ld.param.u64 	%rd7, [_Z7mm_cudaPdS_S_i_param_0];
	ld.param.u64 	%rd8, [_Z7mm_cudaPdS_S_i_param_1];
	ld.param.u32 	%r43, [_Z7mm_cudaPdS_S_i_param_3];
	cvta.to.global.u64 	%rd1, %rd8;
	cvta.to.global.u64 	%rd2, %rd7;
	mov.u32 	%r44, %ctaid.x;
	mov.u32 	%r45, %ntid.x;
	mov.u32 	%r46, %tid.x;
	mad.lo.s32 	%r1, %r44, %r45, %r46;
	mov.u32 	%r2, %ctaid.y;
	mov.u32 	%r3, %ntid.y;
	mul.lo.s32 	%r4, %r2, %r3;
	mov.u32 	%r5, %tid.y;
	add.s32 	%r6, %r4, %r5;
	max.s32 	%r47, %r1, %r6;
	setp.ge.s32 	%p1, %r47, %r43;
	@%p1 bra 	$L__BB0_13;
	mul.lo.s32 	%r7, %r43, %r1;
	and.b32  	%r8, %r43, 7;
	setp.lt.u32 	%p2, %r43, 8;
	mov.f64 	%fd66, 0d0000000000000000;
	mov.b32 	%r74, 0;
	@%p2 bra 	$L__BB0_4;
	and.b32  	%r74, %r43, 2147483640;
	neg.s32 	%r72, %r74;
	add.s32 	%r49, %r5, %r43;
	add.s32 	%r71, %r49, %r4;
	shl.b32 	%r12, %r43, 3;
	shl.b32 	%r50, %r43, 1;
	add.s32 	%r70, %r6, %r50;
	mad.lo.s32 	%r69, %r43, 3, %r6;
	shl.b32 	%r51, %r43, 2;
	add.s32 	%r68, %r6, %r51;
	mad.lo.s32 	%r67, %r43, 5, %r6;
	mad.lo.s32 	%r66, %r43, 6, %r6;
	mad.lo.s32 	%r65, %r43, 7, %r6;
	mul.wide.u32 	%rd9, %r3, %r2;
	cvt.u64.u32 	%rd10, %r5;
	add.s64 	%rd11, %rd9, %rd10;
	shl.b64 	%rd12, %rd11, 3;
	add.s64 	%rd54, %rd1, %rd12;
	mov.f64 	%fd66, 0d0000000000000000;
	mul.wide.u32 	%rd29, %r12, 8;
	mov.u32 	%r64, %r7;
$L__BB0_3:
	.pragma "nounroll";
	mul.wide.s32 	%rd13, %r64, 8;
	add.s64 	%rd14, %rd2, %rd13;
	ld.global.f64 	%fd16, [%rd14];
	ld.global.f64 	%fd17, [%rd54];
	fma.rn.f64 	%fd18, %fd16, %fd17, %fd66;
	ld.global.f64 	%fd19, [%rd14+8];
	mul.wide.u32 	%rd15, %r71, 8;
	add.s64 	%rd16, %rd1, %rd15;
	ld.global.f64 	%fd20, [%rd16];
	fma.rn.f64 	%fd21, %fd19, %fd20, %fd18;
	ld.global.f64 	%fd22, [%rd14+16];
	mul.wide.u32 	%rd17, %r70, 8;
	add.s64 	%rd18, %rd1, %rd17;
	ld.global.f64 	%fd23, [%rd18];
	fma.rn.f64 	%fd24, %fd22, %fd23, %fd21;
	ld.global.f64 	%fd25, [%rd14+24];
	mul.wide.u32 	%rd19, %r69, 8;
	add.s64 	%rd20, %rd1, %rd19;
	ld.global.f64 	%fd26, [%rd20];
	fma.rn.f64 	%fd27, %fd25, %fd26, %fd24;
	ld.global.f64 	%fd28, [%rd14+32];
	mul.wide.u32 	%rd21, %r68, 8;
	add.s64 	%rd22, %rd1, %rd21;
	ld.global.f64 	%fd29, [%rd22];
	fma.rn.f64 	%fd30, %fd28, %fd29, %fd27;
	ld.global.f64 	%fd31, [%rd14+40];
	mul.wide.u32 	%rd23, %r67, 8;
	add.s64 	%rd24, %rd1, %rd23;
	ld.global.f64 	%fd32, [%rd24];
	fma.rn.f64 	%fd33, %fd31, %fd32, %fd30;
	ld.global.f64 	%fd34, [%rd14+48];
	mul.wide.u32 	%rd25, %r66, 8;
	add.s64 	%rd26, %rd1, %rd25;
	ld.global.f64 	%fd35, [%rd26];
	fma.rn.f64 	%fd36, %fd34, %fd35, %fd33;
	ld.global.f64 	%fd37, [%rd14+56];
	mul.wide.u32 	%rd27, %r65, 8;
	add.s64 	%rd28, %rd1, %rd27;
	ld.global.f64 	%fd38, [%rd28];
	fma.rn.f64 	%fd66, %fd37, %fd38, %fd36;
	add.s32 	%r72, %r72, 8;
	add.s32 	%r71, %r71, %r12;
	add.s32 	%r70, %r70, %r12;
	add.s32 	%r69, %r69, %r12;
	add.s32 	%r68, %r68, %r12;
	add.s32 	%r67, %r67, %r12;
	add.s32 	%r66, %r66, %r12;
	add.s32 	%r65, %r65, %r12;
	add.s64 	%rd54, %rd54, %rd29;
	add.s32 	%r64, %r64, 8;
	setp.ne.s32 	%p3, %r72, 0;
	@%p3 bra 	$L__BB0_3;
$L__BB0_4:
	setp.eq.s32 	%p4, %r8, 0;
	@%p4 bra 	$L__BB0_12;
	and.b32  	%r38, %r43, 3;
	setp.lt.u32 	%p5, %r8, 4;
	@%p5 bra 	$L__BB0_7;
	add.s32 	%r52, %r74, %r7;
	mul.wide.s32 	%rd30, %r52, 8;
	add.s64 	%rd31, %rd2, %rd30;
	ld.global.f64 	%fd40, [%rd31];
	mad.lo.s32 	%r53, %r74, %r43, %r6;
	mul.wide.u32 	%rd32, %r53, 8;
	add.s64 	%rd33, %rd1, %rd32;
	ld.global.f64 	%fd41, [%rd33];
	fma.rn.f64 	%fd42, %fd40, %fd41, %fd66;
	ld.global.f64 	%fd43, [%rd31+8];
	add.s32 	%r54, %r53, %r43;
	mul.wide.u32 	%rd34, %r54, 8;
	add.s64 	%rd35, %rd1, %rd34;
	ld.global.f64 	%fd44, [%rd35];
	fma.rn.f64 	%fd45, %fd43, %fd44, %fd42;
	ld.global.f64 	%fd46, [%rd31+16];
	add.s32 	%r55, %r54, %r43;
	mul.wide.u32 	%rd36, %r55, 8;
	add.s64 	%rd37, %rd1, %rd36;
	ld.global.f64 	%fd47, [%rd37];
	fma.rn.f64 	%fd48, %fd46, %fd47, %fd45;
	ld.global.f64 	%fd49, [%rd31+24];
	add.s32 	%r56, %r55, %r43;
	mul.wide.u32 	%rd38, %r56, 8;
	add.s64 	%rd39, %rd1, %rd38;
	ld.global.f64 	%fd50, [%rd39];
	fma.rn.f64 	%fd66, %fd49, %fd50, %fd48;
	add.s32 	%r74, %r74, 4;
$L__BB0_7:
	setp.eq.s32 	%p6, %r38, 0;
	@%p6 bra 	$L__BB0_12;
	setp.eq.s32 	%p7, %r38, 1;
	@%p7 bra 	$L__BB0_10;
	add.s32 	%r57, %r74, %r7;
	mul.wide.s32 	%rd40, %r57, 8;
	add.s64 	%rd41, %rd2, %rd40;
	ld.global.f64 	%fd52, [%rd41];
	mad.lo.s32 	%r58, %r74, %r43, %r6;
	mul.wide.u32 	%rd42, %r58, 8;
	add.s64 	%rd43, %rd1, %rd42;
	ld.global.f64 	%fd53, [%rd43];
	fma.rn.f64 	%fd54, %fd52, %fd53, %fd66;
	ld.global.f64 	%fd55, [%rd41+8];
	add.s32 	%r59, %r58, %r43;
	mul.wide.u32 	%rd44, %r59, 8;
	add.s64 	%rd45, %rd1, %rd44;
	ld.global.f64 	%fd56, [%rd45];
	fma.rn.f64 	%fd66, %fd55, %fd56, %fd54;
	add.s32 	%r74, %r74, 2;
$L__BB0_10:
	and.b32  	%r60, %r43, 1;
	setp.eq.b32 	%p8, %r60, 1;
	not.pred 	%p9, %p8;
	@%p9 bra 	$L__BB0_12;
	add.s32 	%r61, %r74, %r7;
	mul.wide.s32 	%rd46, %r61, 8;
	add.s64 	%rd47, %rd2, %rd46;
	ld.global.f64 	%fd57, [%rd47];
	mad.lo.s32 	%r62, %r74, %r43, %r6;
	mul.wide.u32 	%rd48, %r62, 8;
	add.s64 	%rd49, %rd1, %rd48;
	ld.global.f64 	%fd58, [%rd49];
	fma.rn.f64 	%fd66, %fd57, %fd58, %fd66;
$L__BB0_12:
	ld.param.u64 	%rd53, [_Z7mm_cudaPdS_S_i_param_2];
	add.s32 	%r63, %r7, %r6;
	cvta.to.global.u64 	%rd50, %rd53;
	mul.wide.s32 	%rd51, %r63, 8;
	add.s64 	%rd52, %rd50, %rd51;
	st.global.f64 	[%rd52], %fd66;
$L__BB0_13:
	ret;

}


// ===== COMPILED SASS (sm_100) =====

	.target	sm_100

	.elftype	@"ET_EXEC"


//--------------------- .note.nv.tkinfo           --------------------------
	.section	.note.nv.tkinfo,"",@"SHT_NOTE"
	.sectionflags	@"SHF_NOTE_NV_TKINFO"
	.tkinfo
        /*0018*/ 	.word	0x00000002
        /*0030*/ 	.string	""
        /*0030*/ 	.string	"ptxas"
        /*0030*/ 	.string	"Cuda compilation tools, release 13.0, V13.0.88"
        /*0030*/ 	.string	"Build cuda_13.0.r13.0/compiler.36424714_0"
        /*0030*/ 	.string	"-arch sm_100 -m 64 "



//--------------------- .note.nv.cuinfo           --------------------------
	.section	.note.nv.cuinfo,"",@"SHT_NOTE"
	.sectionflags	@"SHF_NOTE_NV_CUINFO"
        /*0018*/ 	.short	0x0002
        /*001a*/ 	.short	0x0064
        /*001c*/ 	.short	0x0082
	.zero		2


//--------------------- .nv.info                  --------------------------
	.section	.nv.info,"",@"SHT_CUDA_INFO"
	.align	4


	//----- nvinfo : EIATTR_REGCOUNT
	.align		4
        /*0000*/ 	.byte	0x04, 0x2f
        /*0002*/ 	.short	(.L_1 - .L_0)
	.align		4
.L_0:
        /*0004*/ 	.word	index@(_Z7mm_cudaPdS_S_i)
        /*0008*/ 	.word	0x00000020


	//----- nvinfo : EIATTR_FRAME_SIZE
	.align		4
.L_1:
        /*000c*/ 	.byte	0x04, 0x11
        /*000e*/ 	.short	(.L_3 - .L_2)
	.align		4
.L_2:
        /*0010*/ 	.word	index@(_Z7mm_cudaPdS_S_i)
        /*0014*/ 	.word	0x00000000


	//----- nvinfo : EIATTR_MIN_STACK_SIZE
	.align		4
.L_3:
        /*0018*/ 	.byte	0x04, 0x12
        /*001a*/ 	.short	(.L_5 - .L_4)
	.align		4
.L_4:
        /*001c*/ 	.word	index@(_Z7mm_cudaPdS_S_i)
        /*0020*/ 	.word	0x00000000
.L_5:


//--------------------- .nv.compat                --------------------------
	.section	.nv.compat,"",@"SHT_CUDA_COMPAT_INFO"
	.align	4
        /*0000*/ 	.byte	0x02, 0x09, 0x00, 0x00, 0x02, 0x02, 0x01, 0x00, 0x02, 0x05, 0x05, 0x00, 0x03, 0x07, 0x01, 0x01
        /*0010*/ 	.byte	0x02, 0x03, 0x00, 0x00, 0x02, 0x06, 0x01, 0x00, 0x04, 0x0b, 0x08, 0x00, 0x01, 0x00, 0x00, 0x00
        /*0020*/ 	.byte	0x00, 0x00, 0x00, 0x00


//--------------------- .nv.info._Z7mm_cudaPdS_S_i --------------------------
	.section	.nv.info._Z7mm_cudaPdS_S_i,"",@"SHT_CUDA_INFO"
	.sectionflags	@""
	.align	4


	//----- nvinfo : EIATTR_CUDA_API_VERSION
	.align		4
        /*0000*/ 	.byte	0x04, 0x37
        /*0002*/ 	.short	(.L_7 - .L_6)
.L_6:
        /*0004*/ 	.word	0x00000082


	//----- nvinfo : EIATTR_KPARAM_INFO
	.align		4
.L_7:
        /*0008*/ 	.byte	0x04, 0x17
        /*000a*/ 	.short	(.L_9 - .L_8)
.L_8:
        /*000c*/ 	.word	0x00000000
        /*0010*/ 	.short	0x0003
        /*0012*/ 	.short	0x0018
        /*0014*/ 	.byte	0x00, 0xf0, 0x11, 0x00


	//----- nvinfo : EIATTR_KPARAM_INFO
	.align		4
.L_9:
        /*0018*/ 	.byte	0x04, 0x17
        /*001a*/ 	.short	(.L_11 - .L_10)
.L_10:
        /*001c*/ 	.word	0x00000000
        /*0020*/ 	.short	0x0002
        /*0022*/ 	.short	0x0010
        /*0024*/ 	.byte	0x00, 0xf5, 0x21, 0x00


	//----- nvinfo : EIATTR_KPARAM_INFO
	.align		4
.L_11:
        /*0028*/ 	.byte	0x04, 0x17
        /*002a*/ 	.short	(.L_13 - .L_12)
.L_12:
        /*002c*/ 	.word	0x00000000
        /*0030*/ 	.short	0x0001
        /*0032*/ 	.short	0x0008
        /*0034*/ 	.byte	0x00, 0xf5, 0x21, 0x00


	//----- nvinfo : EIATTR_KPARAM_INFO
	.align		4
.L_13:
        /*0038*/ 	.byte	0x04, 0x17
        /*003a*/ 	.short	(.L_15 - .L_14)
.L_14:
        /*003c*/ 	.word	0x00000000
        /*0040*/ 	.short	0x0000
        /*0042*/ 	.short	0x0000
        /*0044*/ 	.byte	0x00, 0xf5, 0x21, 0x00


	//----- nvinfo : EIATTR_SPARSE_MMA_MASK
	.align		4
.L_15:
        /*0048*/ 	.byte	0x03, 0x50
        /*004a*/ 	.short	0x0000


	//----- nvinfo : EIATTR_MAXREG_COUNT
	.align		4
        /*004c*/ 	.byte	0x03, 0x1b
        /*004e*/ 	.short	0x00ff


	//----- nvinfo : EIATTR_MERCURY_ISA_VERSION
	.align		4
        /*0050*/ 	.byte	0x03, 0x5f
        /*0052*/ 	.short	0x0101


	//----- nvinfo : EIATTR_VRC_CTA_INIT_COUNT
	.align		4
        /*0054*/ 	.byte	0x02, 0x4a
	.zero		1
	.zero		1


	//----- nvinfo : EIATTR_EXIT_INSTR_OFFSETS
	.align		4
        /*0058*/ 	.byte	0x04, 0x1c
        /*005a*/ 	.short	(.L_17 - .L_16)


	//   ....[0]....
.L_16:
        /*005c*/ 	.word	0x000000d0


	//   ....[1]....
        /*0060*/ 	.word	0x00000930


	//----- nvinfo : EIATTR_CBANK_PARAM_SIZE
	.align		4
.L_17:
        /*0064*/ 	.byte	0x03, 0x19
        /*0066*/ 	.short	0x001c


	//----- nvinfo : EIATTR_PARAM_CBANK
	.align		4
        /*0068*/ 	.byte	0x04, 0x0a
        /*006a*/ 	.short	(.L_19 - .L_18)
	.align		4
.L_18:
        /*006c*/ 	.word	index@(.nv.constant0._Z7mm_cudaPdS_S_i)
        /*0070*/ 	.short	0x0380
        /*0072*/ 	.short	0x001c


	//----- nvinfo : EIATTR_SW_WAR
	.align		4
.L_19:
        /*0074*/ 	.byte	0x04, 0x36
        /*0076*/ 	.short	(.L_21 - .L_20)
.L_20:
        /*0078*/ 	.word	0x00000008
.L_21:


//--------------------- .nv.callgraph             --------------------------
	.section	.nv.callgraph,"",@"SHT_CUDA_CALLGRAPH"
	.align	4
	.sectionentsize	8
	.align		4
        /*0000*/ 	.word	0x00000000
	.align		4
        /*0004*/ 	.word	0xffffffff
	.align		4
        /*0008*/ 	.word	0x00000000
	.align		4
        /*000c*/ 	.word	0xfffffffe
	.align		4
        /*0010*/ 	.word	0x00000000
	.align		4
        /*0014*/ 	.word	0xfffffffd
	.align		4
        /*0018*/ 	.word	0x00000000
	.align		4
        /*001c*/ 	.word	0xfffffffc


//--------------------- .text._Z7mm_cudaPdS_S_i   --------------------------
	.section	.text._Z7mm_cudaPdS_S_i,"ax",@progbits
	.align	128
        .global         _Z7mm_cudaPdS_S_i
        .type           _Z7mm_cudaPdS_S_i,@function
        .size           _Z7mm_cudaPdS_S_i,(.L_x_5 - _Z7mm_cudaPdS_S_i)
        .other          _Z7mm_cudaPdS_S_i,@"STO_CUDA_ENTRY STV_DEFAULT"
_Z7mm_cudaPdS_S_i:
.text._Z7mm_cudaPdS_S_i:
[----:B------:R-:W-:Y:S01]  /*0000*/  LDC R1, c[0x0][0x37c] ;  /* 0x0000df00ff017b82 */ /* 0x000fe20000000800 */
[----:B------:R-:W0:Y:S07]  /*0010*/  S2R R3, SR_TID.X ;  /* 0x0000000000037919 */ /* 0x000e2e0000002100 */
[----:B------:R-:W0:Y:S01]  /*0020*/  LDC R4, c[0x0][0x360] ;  /* 0x0000d800ff047b82 */ /* 0x000e220000000800 */
[----:B------:R-:W1:Y:S07]  /*0030*/  S2R R6, SR_TID.Y ;  /* 0x0000000000067919 */ /* 0x000e6e0000002200 */
[----:B------:R-:W2:Y:S08]  /*0040*/  S2UR UR5, SR_CTAID.Y ;  /* 0x00000000000579c3 */ /* 0x000eb00000002600 */
[----:B------:R-:W2:Y:S08]  /*0050*/  LDC R9, c[0x0][0x364] ;  /* 0x0000d900ff097b82 */ /* 0x000eb00000000800 */
[----:B------:R-:W0:Y:S08]  /*0060*/  S2UR UR4, SR_CTAID.X ;  /* 0x00000000000479c3 */ /* 0x000e300000002500 */
[----:B------:R-:W3:Y:S01]  /*0070*/  LDC R0, c[0x0][0x398] ;  /* 0x0000e600ff007b82 */ /* 0x000ee20000000800 */
[----:B--2---:R-:W-:-:S02]  /*0080*/  IMAD R27, R9, UR5, RZ ;  /* 0x00000005091b7c24 */ /* 0x004fc4000f8e02ff */
[----:B0-----:R-:W-:-:S03]  /*0090*/  IMAD R4, R4, UR4, R3 ;  /* 0x0000000404047c24 */ /* 0x001fc6000f8e0203 */
[----:B-1----:R-:W-:-:S04]  /*00a0*/  IADD3 R3, PT, PT, R27, R6, RZ ;  /* 0x000000061b037210 */ /* 0x002fc80007ffe0ff */
[----:B------:R-:W-:-:S04]  /*00b0*/  VIMNMX R5, PT, PT, R4, R3, !PT ;  /* 0x0000000304057248 */ /* 0x000fc80007fe0100 */
[----:B---3--:R-:W-:-:S13]  /*00c0*/  ISETP.GE.AND P0, PT, R5, R0, PT ;  /* 0x000000000500720c */ /* 0x008fda0003f06270 */
[----:B------:R-:W-:Y:S05]  /*00d0*/  @P0 EXIT ;  /* 0x000000000000094d */ /* 0x000fea0003800000 */
[C---:B------:R-:W-:Y:S01]  /*00e0*/  ISETP.GE.U32.AND P1, PT, R0.reuse, 0x8, PT ;  /* 0x000000080000780c */ /* 0x040fe20003f26070 */
[----:B------:R-:W0:Y:S01]  /*00f0*/  LDCU.64 UR6, c[0x0][0x358] ;  /* 0x00006b00ff0677ac */ /* 0x000e220008000a00 */
[----:B------:R-:W-:Y:S01]  /*0100*/  LOP3.LUT R2, R0, 0x7, RZ, 0xc0, !PT ;  /* 0x0000000700027812 */ /* 0x000fe200078ec0ff */
[----:B------:R-:W-:Y:S02]  /*0110*/  HFMA2 R5, -RZ, RZ, 0, 0 ;  /* 0x00000000ff057431 */ /* 0x000fe400000001ff */
[----:B------:R-:W-:Y:S01]  /*0120*/  IMAD R4, R4, R0, RZ ;  /* 0x0000000004047224 */ /* 0x000fe200078e02ff */
[----:B------:R-:W-:Y:S02]  /*0130*/  CS2R R16, SRZ ;  /* 0x0000000000107805 */ /* 0x000fe4000001ff00 */
[----:B------:R-:W-:-:S05]  /*0140*/  ISETP.NE.AND P0, PT, R2, RZ, PT ;  /* 0x000000ff0200720c */ /* 0x000fca0003f05270 */
[----:B------:R-:W-:Y:S08]  /*0150*/  @!P1 BRA `(.L_x_0) ;  /* 0x0000000000fc9947 */ /* 0x000ff00003800000 */
[----:B------:R-:W1:Y:S01]  /*0160*/  LDCU.64 UR8, c[0x0][0x388] ;  /* 0x00007100ff0877ac */ /* 0x000e620008000a00 */
[----:B------:R-:W-:Y:S01]  /*0170*/  IMAD.MOV.U32 R7, RZ, RZ, RZ ;  /* 0x000000ffff077224 */ /* 0x000fe200078e00ff */
[C---:B------:R-:W-:Y:S01]  /*0180*/  LOP3.LUT R5, R0.reuse, 0x7ffffff8, RZ, 0xc0, !PT ;  /* 0x7ffffff800057812 */ /* 0x040fe200078ec0ff */
[C---:B------:R-:W-:Y:S01]  /*0190*/  IMAD R22, R0.reuse, 0x3, R3 ;  /* 0x0000000300167824 */ /* 0x040fe200078e0203 */
[--C-:B------:R-:W-:Y:S01]  /*01a0*/  IADD3 R27, PT, PT, R27, R0, R6.reuse ;  /* 0x000000001b1b7210 */ /* 0x100fe20007ffe006 */
[----:B------:R-:W-:Y:S01]  /*01b0*/  IMAD.WIDE.U32 R8, R9, UR5, R6 ;  /* 0x0000000509087c25 */ /* 0x000fe2000f8e0006 */
[----:B------:R-:W-:Y:S02]  /*01c0*/  MOV R6, R4 ;  /* 0x0000000400067202 */ /* 0x000fe40000000f00 */
[----:B------:R-:W-:Y:S02]  /*01d0*/  CS2R R16, SRZ ;  /* 0x0000000000107805 */ /* 0x000fe4000001ff00 */
[----:B------:R-:W-:Y:S01]  /*01e0*/  IADD3 R7, PT, PT, -R5, RZ, RZ ;  /* 0x000000ff05077210 */ /* 0x000fe20007ffe1ff */
[----:B------:R-:W-:-:S02]  /*01f0*/  IMAD R23, R0, 0x4, R3 ;  /* 0x0000000400177824 */ /* 0x000fc400078e0203 */
[C-C-:B------:R-:W-:Y:S02]  /*0200*/  IMAD R24, R0.reuse, 0x5, R3.reuse ;  /* 0x0000000500187824 */ /* 0x140fe400078e0203 */
[C-C-:B------:R-:W-:Y:S02]  /*0210*/  IMAD R25, R0.reuse, 0x6, R3.reuse ;  /* 0x0000000600197824 */ /* 0x140fe400078e0203 */
[----:B------:R-:W-:Y:S01]  /*0220*/  IMAD R26, R0, 0x7, R3 ;  /* 0x00000007001a7824 */ /* 0x000fe200078e0203 */
[----:B-1----:R-:W-:-:S04]  /*0230*/  LEA R12, P1, R8, UR8, 0x3 ;  /* 0x00000008080c7c11 */ /* 0x002fc8000f8218ff */
[----:B------:R-:W-:Y:S02]  /*0240*/  LEA.HI.X R13, R8, UR9, R9, 0x3, P1 ;  /* 0x00000009080d7c11 */ /* 0x000fe400088f1c09 */
[C---:B------:R-:W-:Y:S02]  /*0250*/  SHF.L.U32 R9, R0.reuse, 0x3, RZ ;  /* 0x0000000300097819 */ /* 0x040fe400000006ff */
[----:B------:R-:W-:-:S07]  /*0260*/  LEA R8, R0, R3, 0x1 ;  /* 0x0000000300087211 */ /* 0x000fce00078e08ff */
.L_x_1:
[----:B------:R-:W1:Y:S01]  /*0270*/  LDC.64 R10, c[0x0][0x380] ;  /* 0x0000e000ff0a7b82 */ /* 0x000e620000000a00 */
[----:B0-----:R-:W2:Y:S01]  /*0280*/  LDG.E.64 R20, desc[UR6][R12.64] ;  /* 0x000000060c147981 */ /* 0x001ea2000c1e1b00 */
[----:B-1----:R-:W-:-:S05]  /*0290*/  IMAD.WIDE R10, R6, 0x8, R10 ;  /* 0x00000008060a7825 */ /* 0x002fca00078e020a */
[----:B------:R-:W2:Y:S02]  /*02a0*/  LDG.E.64 R14, desc[UR6][R10.64] ;  /* 0x000000060a0e7981 */ /* 0x000ea4000c1e1b00 */
[----:B--2---:R-:W-:Y:S01]  /*02b0*/  DFMA R20, R14, R20, R16 ;  /* 0x000000140e14722b */ /* 0x004fe20000000010 */
[----:B------:R-:W0:Y:S01]  /*02c0*/  LDC.64 R14, c[0x0][0x388] ;  /* 0x0000e200ff0e7b82 */ /* 0x000e220000000a00 */
[----:B------:R-:W2:Y:S01]  /*02d0*/  LDG.E.64 R16, desc[UR6][R10.64+0x8] ;  /* 0x000008060a107981 */ /* 0x000ea2000c1e1b00 */
[----:B0-----:R-:W-:-:S05]  /*02e0*/  IMAD.WIDE.U32 R28, R27, 0x8, R14 ;  /* 0x000000081b1c7825 */ /* 0x001fca00078e000e */
[----:B------:R0:W2:Y:S02]  /*02f0*/  LDG.E.64 R18, desc[UR6][R28.64] ;  /* 0x000000061c127981 */ /* 0x0000a4000c1e1b00 */
[----:B0-----:R-:W-:Y:S01]  /*0300*/  IMAD.WIDE.U32 R28, R8, 0x8, R14 ;  /* 0x00000008081c7825 */ /* 0x001fe200078e000e */
[----:B--2---:R-:W-:-:S04]  /*0310*/  DFMA R18, R16, R18, R20 ;  /* 0x000000121012722b */ /* 0x004fc80000000014 */
[----:B------:R-:W2:Y:S04]  /*0320*/  LDG.E.64 R20, desc[UR6][R28.64] ;  /* 0x000000061c147981 */ /* 0x000ea8000c1e1b00 */
[----:B------:R-:W2:Y:S02]  /*0330*/  LDG.E.64 R16, desc[UR6][R10.64+0x10] ;  /* 0x000010060a107981 */ /* 0x000ea4000c1e1b00 */
[----:B--2---:R-:W-:Y:S01]  /*0340*/  DFMA R20, R16, R20, R18 ;  /* 0x000000141014722b */ /* 0x004fe20000000012 */
[--C-:B------:R-:W-:Y:S01]  /*0350*/  IMAD.WIDE.U32 R18, R22, 0x8, R14.reuse ;  /* 0x0000000816127825 */ /* 0x100fe200078e000e */
[----:B------:R-:W2:Y:S05]  /*0360*/  LDG.E.64 R16, desc[UR6][R10.64+0x18] ;  /* 0x000018060a107981 */ /* 0x000eaa000c1e1b00 */
[----:B------:R-:W2:Y:S01]  /*0370*/  LDG.E.64 R18, desc[UR6][R18.64] ;  /* 0x0000000612127981 */ /* 0x000ea2000c1e1b00 */
[----:B------:R-:W-:Y:S01]  /*0380*/  IMAD.WIDE.U32 R28, R23, 0x8, R14 ;  /* 0x00000008171c7825 */ /* 0x000fe200078e000e */
[----:B--2---:R-:W-:-:S04]  /*0390*/  DFMA R18, R16, R18, R20 ;  /* 0x000000121012722b */ /* 0x004fc80000000014 */
[----:B------:R0:W2:Y:S04]  /*03a0*/  LDG.E.64 R20, desc[UR6][R28.64] ;  /* 0x000000061c147981 */ /* 0x0000a8000c1e1b00 */
[----:B------:R-:W2:Y:S01]  /*03b0*/  LDG.E.64 R16, desc[UR6][R10.64+0x20] ;  /* 0x000020060a107981 */ /* 0x000ea2000c1e1b00 */
        /* <DEDUP_REMOVED lines=8> */
[----:B------:R-:W-:-:S06]  /*0440*/  IMAD.WIDE.U32 R14, R26, 0x8, R14 ;  /* 0x000000081a0e7825 */ /* 0x000fcc00078e000e */
[----:B------:R-:W3:Y:S01]  /*0450*/  LDG.E.64 R14, desc[UR6][R14.64] ;  /* 0x000000060e0e7981 */ /* 0x000ee2000c1e1b00 */
[----:B------:R-:W-:Y:S01]  /*0460*/  VIADD R7, R7, 0x8 ;  /* 0x0000000807077836 */ /* 0x000fe20000000000 */
[----:B--2---:R-:W-:Y:S02]  /*0470*/  DFMA R16, R20, R18, R16 ;  /* 0x000000121410722b */ /* 0x004fe40000000010 */
[----:B------:R-:W3:Y:S02]  /*0480*/  LDG.E.64 R20, desc[UR6][R10.64+0x38] ;  /* 0x000038060a147981 */ /* 0x000ee4000c1e1b00 */
[----:B------:R-:W-:Y:S01]  /*0490*/  ISETP.NE.AND P1, PT, R7, RZ, PT ;  /* 0x000000ff0700720c */ /* 0x000fe20003f25270 */
[C---:B------:R-:W-:Y:S01]  /*04a0*/  IMAD.WIDE.U32 R12, R9.reuse, 0x8, R12 ;  /* 0x00000008090c7825 */ /* 0x040fe200078e000c */
[----:B------:R-:W-:Y:S02]  /*04b0*/  IADD3 R6, PT, PT, R6, 0x8, RZ ;  /* 0x0000000806067810 */ /* 0x000fe40007ffe0ff */
[C---:B------:R-:W-:Y:S01]  /*04c0*/  IADD3 R27, PT, PT, R9.reuse, R27, RZ ;  /* 0x0000001b091b7210 */ /* 0x040fe20007ffe0ff */
[C---:B------:R-:W-:Y:S01]  /*04d0*/  IMAD.IADD R8, R9.reuse, 0x1, R8 ;  /* 0x0000000109087824 */ /* 0x040fe200078e0208 */
[C---:B------:R-:W-:Y:S01]  /*04e0*/  IADD3 R22, PT, PT, R9.reuse, R22, RZ ;  /* 0x0000001609167210 */ /* 0x040fe20007ffe0ff */
[C---:B------:R-:W-:Y:S01]  /*04f0*/  IMAD.IADD R25, R9.reuse, 0x1, R25 ;  /* 0x0000000109197824 */ /* 0x040fe200078e0219 */
[----:B------:R-:W-:-:S02]  /*0500*/  IADD3 R23, PT, PT, R9, R23, RZ ;  /* 0x0000001709177210 */ /* 0x000fc40007ffe0ff */
[C---:B------:R-:W-:Y:S02]  /*0510*/  IADD3 R24, PT, PT, R9.reuse, R24, RZ ;  /* 0x0000001809187210 */ /* 0x040fe40007ffe0ff */
[----:B------:R-:W-:Y:S01]  /*0520*/  IADD3 R26, PT, PT, R9, R26, RZ ;  /* 0x0000001a091a7210 */ /* 0x000fe20007ffe0ff */
[----:B---3--:R-:W-:Y:S01]  /*0530*/  DFMA R16, R20, R14, R16 ;  /* 0x0000000e1410722b */ /* 0x008fe20000000010 */
[----:B------:R-:W-:Y:S10]  /*0540*/  @P1 BRA `(.L_x_1) ;  /* 0xfffffffc00481947 */ /* 0x000ff4000383ffff */
.L_x_0:
[----:B------:R-:W-:Y:S05]  /*0550*/  @!P0 BRA `(.L_x_2) ;  /* 0x0000000000e48947 */ /* 0x000fea0003800000 */
[----:B------:R-:W-:Y:S02]  /*0560*/  ISETP.GE.U32.AND P0, PT, R2, 0x4, PT ;  /* 0x000000040200780c */ /* 0x000fe40003f06070 */
[----:B------:R-:W-:-:S04]  /*0570*/  LOP3.LUT R26, R0, 0x3, RZ, 0xc0, !PT ;  /* 0x00000003001a7812 */ /* 0x000fc800078ec0ff */
[----:B------:R-:W-:-:S07]  /*0580*/  ISETP.NE.AND P1, PT, R26, RZ, PT ;  /* 0x000000ff1a00720c */ /* 0x000fce0003f25270 */
[----:B------:R-:W-:Y:S06]  /*0590*/  @!P0 BRA `(.L_x_3) ;  /* 0x0000000000648947 */ /* 0x000fec0003800000 */
[----:B------:R-:W1:Y:S01]  /*05a0*/  LDC.64 R22, c[0x0][0x388] ;  /* 0x0000e200ff167b82 */ /* 0x000e620000000a00 */
[----:B------:R-:W-:Y:S01]  /*05b0*/  IADD3 R7, PT, PT, R4, R5, RZ ;  /* 0x0000000504077210 */ /* 0x000fe20007ffe0ff */
[----:B------:R-:W-:-:S06]  /*05c0*/  IMAD R11, R5, R0, R3 ;  /* 0x00000000050b7224 */ /* 0x000fcc00078e0203 */
[----:B------:R-:W2:Y:S01]  /*05d0*/  LDC.64 R20, c[0x0][0x380] ;  /* 0x0000e000ff147b82 */ /* 0x000ea20000000a00 */
[C---:B-1----:R-:W-:Y:S01]  /*05e0*/  IMAD.WIDE.U32 R8, R11.reuse, 0x8, R22 ;  /* 0x000000080b087825 */ /* 0x042fe200078e0016 */
[----:B------:R-:W-:-:S05]  /*05f0*/  IADD3 R11, PT, PT, R11, R0, RZ ;  /* 0x000000000b0b7210 */ /* 0x000fca0007ffe0ff */
[----:B0-----:R-:W3:Y:S01]  /*0600*/  LDG.E.64 R8, desc[UR6][R8.64] ;  /* 0x0000000608087981 */ /* 0x001ee2000c1e1b00 */
[----:B--2---:R-:W-:-:S05]  /*0610*/  IMAD.WIDE R20, R7, 0x8, R20 ;  /* 0x0000000807147825 */ /* 0x004fca00078e0214 */
[----:B------:R-:W3:Y:S01]  /*0620*/  LDG.E.64 R6, desc[UR6][R20.64] ;  /* 0x0000000614067981 */ /* 0x000ee2000c1e1b00 */
[----:B------:R-:W-:-:S04]  /*0630*/  IMAD.WIDE.U32 R12, R11, 0x8, R22 ;  /* 0x000000080b0c7825 */ /* 0x000fc800078e0016 */
[----:B------:R-:W-:Y:S02]  /*0640*/  IMAD.IADD R15, R11, 0x1, R0 ;  /* 0x000000010b0f7824 */ /* 0x000fe400078e0200 */
[----:B------:R-:W2:Y:S02]  /*0650*/  LDG.E.64 R10, desc[UR6][R20.64+0x8] ;  /* 0x00000806140a7981 */ /* 0x000ea4000c1e1b00 */
[C---:B------:R-:W-:Y:S02]  /*0660*/  IMAD.WIDE.U32 R18, R15.reuse, 0x8, R22 ;  /* 0x000000080f127825 */ /* 0x040fe400078e0016 */
[----:B------:R-:W2:Y:S01]  /*0670*/  LDG.E.64 R12, desc[UR6][R12.64] ;  /* 0x000000060c0c7981 */ /* 0x000ea2000c1e1b00 */
[----:B------:R-:W-:-:S03]  /*0680*/  IADD3 R25, PT, PT, R15, R0, RZ ;  /* 0x000000000f197210 */ /* 0x000fc60007ffe0ff */
[----:B------:R-:W4:Y:S02]  /*0690*/  LDG.E.64 R14, desc[UR6][R20.64+0x10] ;  /* 0x00001006140e7981 */ /* 0x000f24000c1e1b00 */
[----:B------:R-:W-:Y:S02]  /*06a0*/  IMAD.WIDE.U32 R22, R25, 0x8, R22 ;  /* 0x0000000819167825 */ /* 0x000fe400078e0016 */
[----:B------:R-:W4:Y:S04]  /*06b0*/  LDG.E.64 R18, desc[UR6][R18.64] ;  /* 0x0000000612127981 */ /* 0x000f28000c1e1b00 */
[----:B------:R-:W5:Y:S04]  /*06c0*/  LDG.E.64 R24, desc[UR6][R20.64+0x18] ;  /* 0x0000180614187981 */ /* 0x000f68000c1e1b00 */
[----:B------:R-:W5:Y:S01]  /*06d0*/  LDG.E.64 R22, desc[UR6][R22.64] ;  /* 0x0000000616167981 */ /* 0x000f62000c1e1b00 */
[----:B------:R-:W-:Y:S01]  /*06e0*/  IADD3 R5, PT, PT, R5, 0x4, RZ ;  /* 0x0000000405057810 */ /* 0x000fe20007ffe0ff */
[----:B---3--:R-:W-:-:S08]  /*06f0*/  DFMA R6, R6, R8, R16 ;  /* 0x000000080606722b */ /* 0x008fd00000000010 */
[----:B--2---:R-:W-:-:S08]  /*0700*/  DFMA R6, R10, R12, R6 ;  /* 0x0000000c0a06722b */ /* 0x004fd00000000006 */
[----:B----4-:R-:W-:-:S08]  /*0710*/  DFMA R6, R14, R18, R6 ;  /* 0x000000120e06722b */ /* 0x010fd00000000006 */
[----:B-----5:R-:W-:-:S11]  /*0720*/  DFMA R16, R24, R22, R6 ;  /* 0x000000161810722b */ /* 0x020fd60000000006 */
.L_x_3:
[----:B------:R-:W-:Y:S05]  /*0730*/  @!P1 BRA `(.L_x_2) ;  /* 0x00000000006c9947 */ /* 0x000fea0003800000 */
[----:B------:R-:W1:Y:S01]  /*0740*/  LDC.64 R14, c[0x0][0x388] ;  /* 0x0000e200ff0e7b82 */ /* 0x000e620000000a00 */
[----:B------:R-:W-:Y:S02]  /*0750*/  ISETP.NE.AND P0, PT, R26, 0x1, PT ;  /* 0x000000011a00780c */ /* 0x000fe40003f05270 */
[----:B------:R-:W-:-:S04]  /*0760*/  LOP3.LUT R2, R0, 0x1, RZ, 0xc0, !PT ;  /* 0x0000000100027812 */ /* 0x000fc800078ec0ff */
[----:B------:R-:W-:Y:S01]  /*0770*/  ISETP.NE.U32.AND P1, PT, R2, 0x1, PT ;  /* 0x000000010200780c */ /* 0x000fe20003f25070 */
[----:B------:R-:W2:Y:S06]  /*0780*/  LDC.64 R20, c[0x0][0x380] ;  /* 0x0000e000ff147b82 */ /* 0x000eac0000000a00 */
[----:B------:R-:W-:Y:S01]  /*0790*/  @P0 IMAD R19, R5, R0, R3 ;  /* 0x0000000005130224 */ /* 0x000fe200078e0203 */
[----:B------:R-:W-:Y:S01]  /*07a0*/  @P0 IADD3 R9, PT, PT, R4, R5, RZ ;  /* 0x0000000504090210 */ /* 0x000fe20007ffe0ff */
[----:B------:R-:W3:Y:S08]  /*07b0*/  LDC.64 R12, c[0x0][0x380] ;  /* 0x0000e000ff0c7b82 */ /* 0x000ef00000000a00 */
[----:B------:R-:W4:Y:S01]  /*07c0*/  LDC.64 R10, c[0x0][0x388] ;  /* 0x0000e200ff0a7b82 */ /* 0x000f220000000a00 */
[----:B-1----:R-:W-:Y:S01]  /*07d0*/  @P0 IMAD.WIDE.U32 R6, R19, 0x8, R14 ;  /* 0x0000000813060825 */ /* 0x002fe200078e000e */
[----:B------:R-:W-:-:S03]  /*07e0*/  @P0 IADD3 R5, PT, PT, R5, 0x2, RZ ;  /* 0x0000000205050810 */ /* 0x000fc60007ffe0ff */
[----:B------:R-:W-:Y:S02]  /*07f0*/  @P0 IMAD.IADD R19, R19, 0x1, R0 ;  /* 0x0000000113130824 */ /* 0x000fe400078e0200 */
[----:B0-----:R-:W5:Y:S01]  /*0800*/  @P0 LDG.E.64 R6, desc[UR6][R6.64] ;  /* 0x0000000606060981 */ /* 0x001f62000c1e1b00 */
[----:B--2---:R-:W-:-:S05]  /*0810*/  @P0 IMAD.WIDE R20, R9, 0x8, R20 ;  /* 0x0000000809140825 */ /* 0x004fca00078e0214 */
[----:B------:R-:W5:Y:S01]  /*0820*/  @P0 LDG.E.64 R8, desc[UR6][R20.64] ;  /* 0x0000000614080981 */ /* 0x000f62000c1e1b00 */
[----:B------:R-:W-:Y:S01]  /*0830*/  @P0 IMAD.WIDE.U32 R18, R19, 0x8, R14 ;  /* 0x0000000813120825 */ /* 0x000fe200078e000e */
[----:B------:R-:W-:Y:S02]  /*0840*/  @!P1 IADD3 R23, PT, PT, R4, R5, RZ ;  /* 0x0000000504179210 */ /* 0x000fe40007ffe0ff */
[----:B------:R-:W2:Y:S01]  /*0850*/  @P0 LDG.E.64 R14, desc[UR6][R20.64+0x8] ;  /* 0x00000806140e0981 */ /* 0x000ea2000c1e1b00 */
[----:B------:R-:W-:-:S03]  /*0860*/  @!P1 IMAD R5, R5, R0, R3 ;  /* 0x0000000005059224 */ /* 0x000fc600078e0203 */
[----:B------:R-:W2:Y:S01]  /*0870*/  @P0 LDG.E.64 R18, desc[UR6][R18.64] ;  /* 0x0000000612120981 */ /* 0x000ea2000c1e1b00 */
[----:B---3--:R-:W-:-:S04]  /*0880*/  @!P1 IMAD.WIDE R12, R23, 0x8, R12 ;  /* 0x00000008170c9825 */ /* 0x008fc800078e020c */
[----:B----4-:R-:W-:Y:S02]  /*0890*/  @!P1 IMAD.WIDE.U32 R10, R5, 0x8, R10 ;  /* 0x00000008050a9825 */ /* 0x010fe400078e000a */
[----:B------:R-:W3:Y:S04]  /*08a0*/  @!P1 LDG.E.64 R12, desc[UR6][R12.64] ;  /* 0x000000060c0c9981 */ /* 0x000ee8000c1e1b00 */
[----:B------:R-:W3:Y:S01]  /*08b0*/  @!P1 LDG.E.64 R10, desc[UR6][R10.64] ;  /* 0x000000060a0a9981 */ /* 0x000ee2000c1e1b00 */
[----:B-----5:R-:W-:-:S08]  /*08c0*/  @P0 DFMA R6, R8, R6, R16 ;  /* 0x000000060806022b */ /* 0x020fd00000000010 */
[----:B--2---:R-:W-:-:S08]  /*08d0*/  @P0 DFMA R16, R14, R18, R6 ;  /* 0x000000120e10022b */ /* 0x004fd00000000006 */
[----:B---3--:R-:W-:-:S11]  /*08e0*/  @!P1 DFMA R16, R12, R10, R16 ;  /* 0x0000000a0c10922b */ /* 0x008fd60000000010 */
.L_x_2:
[----:B------:R-:W1:Y:S01]  /*08f0*/  LDC.64 R6, c[0x0][0x390] ;  /* 0x0000e400ff067b82 */ /* 0x000e620000000a00 */
[----:B------:R-:W-:-:S05]  /*0900*/  IADD3 R3, PT, PT, R3, R4, RZ ;  /* 0x0000000403037210 */ /* 0x000fca0007ffe0ff */
[----:B-1----:R-:W-:-:S05]  /*0910*/  IMAD.WIDE R2, R3, 0x8, R6 ;  /* 0x0000000803027825 */ /* 0x002fca00078e0206 */
[----:B0-----:R-:W-:Y:S01]  /*0920*/  STG.E.64 desc[UR6][R2.64], R16 ;  /* 0x0000001002007986 */ /* 0x001fe2000c101b06 */
[----:B------:R-:W-:Y:S05]  /*0930*/  EXIT ;  /* 0x000000000000794d */ /* 0x000fea0003800000 */
.L_x_4:
[----:B------:R-:W-:-:S00]  /*0940*/  BRA `(.L_x_4) ;  /* 0xfffffffc00fc7947 */ /* 0x000fc0000383ffff */
[----:B------:R-:W-:-:S00]  /*0950*/  NOP ;  /* 0x0000000000007918 */ /* 0x000fc00000000000 */
        /* <DEDUP_REMOVED lines=10> */
.L_x_5:


//--------------------- .nv.shared.reserved.0     --------------------------
	.section	.nv.shared.reserved.0,"aw",@nobits
	.weak		__nv_reservedSMEM_offset_0_alias
	.size		__nv_reservedSMEM_offset_0_alias, 0, 64
	.other		__nv_reservedSMEM_offset_0_alias,@"STO_CUDA_RESERVED_SHARED STV_DEFAULT"
__nv_reservedSMEM_offset_0_alias:
	.zero		0
	.zero		64


//--------------------- .nv.constant0._Z7mm_cudaPdS_S_i --------------------------
	.section	.nv.constant0._Z7mm_cudaPdS_S_i,"a",@progbits
	.sectionflags	@""
	.align	4
.nv.constant0._Z7mm_cudaPdS_S_i:
	.zero		924


//--------------------- SYMBOLS --------------------------

	.type		.nv.reservedSmem.offset0,@object
	.size		.nv.reservedSmem.offset0,0x4
